//
// Generated by NVIDIA NVVM Compiler
//
// Compiler Build ID: CL-36424714
// Cuda compilation tools, release 13.0, V13.0.88
// Based on NVVM 20.0.0
//

.version 9.0
.target sm_100
.address_size 64

.func  (.param .b64 func_retval0) __internal_accurate_pow
(
	.param .b64 __internal_accurate_pow_param_0
)
;

.entry _Z7fractaliiiPh(
	.param .u32 _Z7fractaliiiPh_param_0,
	.param .u32 _Z7fractaliiiPh_param_1,
	.param .u32 _Z7fractaliiiPh_param_2,
	.param .u64 .ptr .align 1 _Z7fractaliiiPh_param_3
)
{
	.reg .pred 	%p<8>;
	.reg .b32 	%r<25>;
	.reg .b64 	%rd<8>;
	.reg .b64 	%fd<33>;

	ld.param.u32 	%r5, [_Z7fractaliiiPh_param_0];
	ld.param.u32 	%r6, [_Z7fractaliiiPh_param_1];
	ld.param.u32 	%r7, [_Z7fractaliiiPh_param_2];
	ld.param.u64 	%rd1, [_Z7fractaliiiPh_param_3];
	mov.u32 	%r8, %tid.x;
	mov.u32 	%r9, %ctaid.x;
	mov.u32 	%r10, %ntid.x;
	mad.lo.s32 	%r1, %r9, %r10, %r8;
	sub.s32 	%r11, %r7, %r6;
	mul.lo.s32 	%r2, %r5, %r5;
	mul.lo.s32 	%r12, %r2, %r11;
	setp.ge.s32 	%p1, %r1, %r12;
	@%p1 bra 	$L__BB0_4;
	div.s32 	%r14, %r1, %r2;
	cvt.rn.f64.s32 	%fd7, %r14;
	mov.f64 	%fd8, 0d3FEF5C28F5C28F5C;
	{
	.reg .b32 %temp; 
	mov.b64 	{%temp, %r15}, %fd8;
	}
	{
	.reg .b32 %temp; 
	mov.b64 	{%temp, %r16}, %fd7;
	}
	shr.u32 	%r17, %r16, 20;
	and.b32  	%r18, %r17, 2047;
	add.s32 	%r19, %r18, -1012;
	mov.b64 	%rd2, %fd7;
	shl.b64 	%rd3, %rd2, %r19;
	setp.eq.s64 	%p2, %rd3, -9223372036854775808;
	{ // callseq 0, 0
	.param .b64 param0;
	st.param.f64 	[param0], %fd7;
	.param .b64 retval0;
	call.uni (retval0), 
	__internal_accurate_pow, 
	(
	param0
	);
	ld.param.f64 	%fd9, [retval0];
	} // callseq 0
	setp.lt.s32 	%p3, %r15, 0;
	neg.f64 	%fd11, %fd9;
	selp.f64 	%fd12, %fd11, %fd9, %p2;
	selp.f64 	%fd13, %fd12, %fd9, %p3;
	setp.eq.s32 	%p4, %r14, 0;
	mul.f64 	%fd14, %fd13, 0d3F60624DD2F1A9FC;
	selp.f64 	%fd15, 0d3F60624DD2F1A9FC, %fd14, %p4;
	mov.f64 	%fd16, 0d3FCDA1FC3EAA5FBA;
	sub.f64 	%fd17, %fd16, %fd15;
	mov.f64 	%fd18, 0d3FE0B0079A2834D2;
	sub.f64 	%fd19, %fd18, %fd15;
	add.f64 	%fd20, %fd15, %fd15;
	cvt.rn.f64.s32 	%fd21, %r5;
	div.rn.f64 	%fd22, %fd20, %fd21;
	div.s32 	%r20, %r1, %r5;
	rem.s32 	%r21, %r20, %r5;
	cvt.rn.f64.s32 	%fd23, %r21;
	fma.rn.f64 	%fd1, %fd22, %fd23, %fd19;
	mul.lo.s32 	%r22, %r20, %r5;
	sub.s32 	%r23, %r1, %r22;
	cvt.rn.f64.s32 	%fd24, %r23;
	fma.rn.f64 	%fd2, %fd22, %fd24, %fd17;
	mov.b32 	%r24, 256;
	mov.f64 	%fd31, %fd2;
	mov.f64 	%fd32, %fd1;
$L__BB0_2:
	mul.f64 	%fd25, %fd31, %fd31;
	mul.f64 	%fd26, %fd32, %fd32;
	add.f64 	%fd27, %fd31, %fd31;
	fma.rn.f64 	%fd32, %fd27, %fd32, %fd1;
	sub.f64 	%fd28, %fd25, %fd26;
	add.f64 	%fd31, %fd2, %fd28;
	add.s32 	%r4, %r24, -1;
	setp.gt.u32 	%p5, %r24, 1;
	add.f64 	%fd29, %fd25, %fd26;
	setp.lt.f64 	%p6, %fd29, 0d4014000000000000;
	and.pred  	%p7, %p5, %p6;
	mov.u32 	%r24, %r4;
	@%p7 bra 	$L__BB0_2;
	cvt.s64.s32 	%rd5, %r1;
	cvta.to.global.u64 	%rd6, %rd1;
	add.s64 	%rd7, %rd6, %rd5;
	st.global.u8 	[%rd7], %r4;
$L__BB0_4:
	ret;

}
.func  (.param .b64 func_retval0) __internal_accurate_pow(
	.param .b64 __internal_accurate_pow_param_0
)
{
	.reg .pred 	%p<8>;
	.reg .b32 	%r<46>;
	.reg .b32 	%f<3>;
	.reg .b64 	%fd<109>;

	ld.param.f64 	%fd10, [__internal_accurate_pow_param_0];
	mov.f64 	%fd11, 0d3FEF5C28F5C28F5C;
	{
	.reg .b32 %temp; 
	mov.b64 	{%temp, %r8}, %fd11;
	}
	{
	.reg .b32 %temp; 
	mov.b64 	{%r9, %temp}, %fd11;
	}
	shr.u32 	%r10, %r8, 20;
	setp.lt.u32 	%p1, %r8, 1048576;
	mov.f64 	%fd12, 0d434F5C28F5C28F5C;
	{
	.reg .b32 %temp; 
	mov.b64 	{%temp, %r11}, %fd12;
	}
	{
	.reg .b32 %temp; 
	mov.b64 	{%r12, %temp}, %fd12;
	}
	shr.u32 	%r13, %r11, 20;
	add.s32 	%r14, %r13, -54;
	selp.b32 	%r15, %r12, %r9, %p1;
	selp.b32 	%r16, %r11, %r8, %p1;
	selp.b32 	%r1, %r14, %r10, %p1;
	add.s32 	%r45, %r1, -1023;
	and.b32  	%r17, %r16, -2146435073;
	or.b32  	%r18, %r17, 1072693248;
	mov.b64 	%fd107, {%r15, %r18};
	setp.lt.u32 	%p2, %r18, 1073127583;
	@%p2 bra 	$L__BB1_2;
	{
	.reg .b32 %temp; 
	mov.b64 	{%r19, %temp}, %fd107;
	}
	{
	.reg .b32 %temp; 
	mov.b64 	{%temp, %r20}, %fd107;
	}
	add.s32 	%r21, %r20, -1048576;
	mov.b64 	%fd107, {%r19, %r21};
	add.s32 	%r45, %r1, -1022;
$L__BB1_2:
	add.f64 	%fd13, %fd107, 0dBFF0000000000000;
	add.f64 	%fd14, %fd107, 0d3FF0000000000000;
	rcp.approx.ftz.f64 	%fd15, %fd14;
	neg.f64 	%fd16, %fd14;
	fma.rn.f64 	%fd17, %fd16, %fd15, 0d3FF0000000000000;
	fma.rn.f64 	%fd18, %fd17, %fd17, %fd17;
	fma.rn.f64 	%fd19, %fd18, %fd15, %fd15;
	mul.f64 	%fd20, %fd13, %fd19;
	fma.rn.f64 	%fd21, %fd13, %fd19, %fd20;
	mul.f64 	%fd22, %fd21, %fd21;
	fma.rn.f64 	%fd23, %fd22, 0d3EB0F5FF7D2CAFE2, 0d3ED0F5D241AD3B5A;
	fma.rn.f64 	%fd24, %fd23, %fd22, 0d3EF3B20A75488A3F;
	fma.rn.f64 	%fd25, %fd24, %fd22, 0d3F1745CDE4FAECD5;
	fma.rn.f64 	%fd26, %fd25, %fd22, 0d3F3C71C7258A578B;
	fma.rn.f64 	%fd27, %fd26, %fd22, 0d3F6249249242B910;
	fma.rn.f64 	%fd28, %fd27, %fd22, 0d3F89999999999DFB;
	sub.f64 	%fd29, %fd13, %fd21;
	add.f64 	%fd30, %fd29, %fd29;
	neg.f64 	%fd31, %fd21;
	fma.rn.f64 	%fd32, %fd31, %fd13, %fd30;
	mul.f64 	%fd33, %fd19, %fd32;
	fma.rn.f64 	%fd34, %fd22, %fd28, 0d3FB5555555555555;
	mov.f64 	%fd35, 0d3FB5555555555555;
	sub.f64 	%fd36, %fd35, %fd34;
	fma.rn.f64 	%fd37, %fd22, %fd28, %fd36;
	add.f64 	%fd38, %fd37, 0dBC46A4CB00B9E7B0;
	add.f64 	%fd39, %fd34, %fd38;
	sub.f64 	%fd40, %fd34, %fd39;
	add.f64 	%fd41, %fd38, %fd40;
	mul.rn.f64 	%fd42, %fd21, %fd21;
	neg.f64 	%fd43, %fd42;
	fma.rn.f64 	%fd44, %fd21, %fd21, %fd43;
	{
	.reg .b32 %temp; 
	mov.b64 	{%r22, %temp}, %fd33;
	}
	{
	.reg .b32 %temp; 
	mov.b64 	{%temp, %r23}, %fd33;
	}
	add.s32 	%r24, %r23, 1048576;
	mov.b64 	%fd45, {%r22, %r24};
	fma.rn.f64 	%fd46, %fd21, %fd45, %fd44;
	mul.rn.f64 	%fd47, %fd42, %fd21;
	neg.f64 	%fd48, %fd47;
	fma.rn.f64 	%fd49, %fd42, %fd21, %fd48;
	fma.rn.f64 	%fd50, %fd42, %fd33, %fd49;
	fma.rn.f64 	%fd51, %fd46, %fd21, %fd50;
	mul.rn.f64 	%fd52, %fd39, %fd47;
	neg.f64 	%fd53, %fd52;
	fma.rn.f64 	%fd54, %fd39, %fd47, %fd53;
	fma.rn.f64 	%fd55, %fd39, %fd51, %fd54;
	fma.rn.f64 	%fd56, %fd41, %fd47, %fd55;
	add.f64 	%fd57, %fd52, %fd56;
	sub.f64 	%fd58, %fd52, %fd57;
	add.f64 	%fd59, %fd56, %fd58;
	add.f64 	%fd60, %fd21, %fd57;
	sub.f64 	%fd61, %fd21, %fd60;
	add.f64 	%fd62, %fd57, %fd61;
	add.f64 	%fd63, %fd59, %fd62;
	add.f64 	%fd64, %fd33, %fd63;
	add.f64 	%fd65, %fd60, %fd64;
	sub.f64 	%fd66, %fd60, %fd65;
	add.f64 	%fd67, %fd64, %fd66;
	xor.b32  	%r25, %r45, -2147483648;
	mov.b32 	%r26, 1127219200;
	mov.b64 	%fd68, {%r25, %r26};
	mov.b32 	%r27, -2147483648;
	mov.b64 	%fd69, {%r27, %r26};
	sub.f64 	%fd70, %fd68, %fd69;
	fma.rn.f64 	%fd71, %fd70, 0d3FE62E42FEFA39EF, %fd65;
	fma.rn.f64 	%fd72, %fd70, 0dBFE62E42FEFA39EF, %fd71;
	sub.f64 	%fd73, %fd72, %fd65;
	sub.f64 	%fd74, %fd67, %fd73;
	fma.rn.f64 	%fd75, %fd70, 0d3C7ABC9E3B39803F, %fd74;
	add.f64 	%fd76, %fd71, %fd75;
	sub.f64 	%fd77, %fd71, %fd76;
	add.f64 	%fd78, %fd75, %fd77;
	{
	.reg .b32 %temp; 
	mov.b64 	{%temp, %r28}, %fd10;
	}
	{
	.reg .b32 %temp; 
	mov.b64 	{%r29, %temp}, %fd10;
	}
	shl.b32 	%r30, %r28, 1;
	setp.gt.u32 	%p3, %r30, -33554433;
	and.b32  	%r31, %r28, -15728641;
	selp.b32 	%r32, %r31, %r28, %p3;
	mov.b64 	%fd79, {%r29, %r32};
	mul.rn.f64 	%fd80, %fd76, %fd79;
	neg.f64 	%fd81, %fd80;
	fma.rn.f64 	%fd82, %fd76, %fd79, %fd81;
	fma.rn.f64 	%fd83, %fd78, %fd79, %fd82;
	add.f64 	%fd4, %fd80, %fd83;
	sub.f64 	%fd84, %fd80, %fd4;
	add.f64 	%fd5, %fd83, %fd84;
	fma.rn.f64 	%fd85, %fd4, 0d3FF71547652B82FE, 0d4338000000000000;
	{
	.reg .b32 %temp; 
	mov.b64 	{%r5, %temp}, %fd85;
	}
	mov.f64 	%fd86, 0dC338000000000000;
	add.rn.f64 	%fd87, %fd85, %fd86;
	fma.rn.f64 	%fd88, %fd87, 0dBFE62E42FEFA39EF, %fd4;
	fma.rn.f64 	%fd89, %fd87, 0dBC7ABC9E3B39803F, %fd88;
	fma.rn.f64 	%fd90, %fd89, 0d3E5ADE1569CE2BDF, 0d3E928AF3FCA213EA;
	fma.rn.f64 	%fd91, %fd90, %fd89, 0d3EC71DEE62401315;
	fma.rn.f64 	%fd92, %fd91, %fd89, 0d3EFA01997C89EB71;
	fma.rn.f64 	%fd93, %fd92, %fd89, 0d3F2A01A014761F65;
	fma.rn.f64 	%fd94, %fd93, %fd89, 0d3F56C16C1852B7AF;
	fma.rn.f64 	%fd95, %fd94, %fd89, 0d3F81111111122322;
	fma.rn.f64 	%fd96, %fd95, %fd89, 0d3FA55555555502A1;
	fma.rn.f64 	%fd97, %fd96, %fd89, 0d3FC5555555555511;
	fma.rn.f64 	%fd98, %fd97, %fd89, 0d3FE000000000000B;
	fma.rn.f64 	%fd99, %fd98, %fd89, 0d3FF0000000000000;
	fma.rn.f64 	%fd100, %fd99, %fd89, 0d3FF0000000000000;
	{
	.reg .b32 %temp; 
	mov.b64 	{%r6, %temp}, %fd100;
	}
	{
	.reg .b32 %temp; 
	mov.b64 	{%temp, %r7}, %fd100;
	}
	shl.b32 	%r33, %r5, 20;
	add.s32 	%r34, %r33, %r7;
	mov.b64 	%fd108, {%r6, %r34};
	{
	.reg .b32 %temp; 
	mov.b64 	{%temp, %r35}, %fd4;
	}
	mov.b32 	%f2, %r35;
	abs.f32 	%f1, %f2;
	setp.lt.f32 	%p4, %f1, 0f4086232B;
	@%p4 bra 	$L__BB1_5;
	setp.lt.f64 	%p5, %fd4, 0d0000000000000000;
	add.f64 	%fd101, %fd4, 0d7FF0000000000000;
	selp.f64 	%fd108, 0d0000000000000000, %fd101, %p5;
	setp.geu.f32 	%p6, %f1, 0f40874800;
	@%p6 bra 	$L__BB1_5;
	shr.u32 	%r36, %r5, 31;
	add.s32 	%r37, %r5, %r36;
	shr.s32 	%r38, %r37, 1;
	shl.b32 	%r39, %r38, 20;
	add.s32 	%r40, %r7, %r39;
	mov.b64 	%fd102, {%r6, %r40};
	sub.s32 	%r41, %r5, %r38;
	shl.b32 	%r42, %r41, 20;
	add.s32 	%r43, %r42, 1072693248;
	mov.b32 	%r44, 0;
	mov.b64 	%fd103, {%r44, %r43};
	mul.f64 	%fd108, %fd103, %fd102;
$L__BB1_5:
	abs.f64 	%fd104, %fd108;
	setp.eq.f64 	%p7, %fd104, 0d7FF0000000000000;
	fma.rn.f64 	%fd105, %fd108, %fd5, %fd108;
	selp.f64 	%fd106, %fd108, %fd105, %p7;
	st.param.f64 	[func_retval0], %fd106;
	ret;

}


// ===== COMPILED SASS (sm_100) =====

	.target	sm_100

	.elftype	@"ET_EXEC"


//--------------------- .note.nv.tkinfo           --------------------------
	.section	.note.nv.tkinfo,"",@"SHT_NOTE"
	.sectionflags	@"SHF_NOTE_NV_TKINFO"
	.tkinfo
        /*0018*/ 	.word	0x00000002
        /*0030*/ 	.string	""
        /*0030*/ 	.string	"ptxas"
        /*0030*/ 	.string	"Cuda compilation tools, release 13.0, V13.0.88"
        /*0030*/ 	.string	"Build cuda_13.0.r13.0/compiler.36424714_0"
        /*0030*/ 	.string	"-arch sm_100 -m 64 "



//--------------------- .note.nv.cuinfo           --------------------------
	.section	.note.nv.cuinfo,"",@"SHT_NOTE"
	.sectionflags	@"SHF_NOTE_NV_CUINFO"
        /*0018*/ 	.short	0x0002
        /*001a*/ 	.short	0x0064
        /*001c*/ 	.short	0x0082
	.zero		2


//--------------------- .nv.info                  --------------------------
	.section	.nv.info,"",@"SHT_CUDA_INFO"
	.align	4


	//----- nvinfo : EIATTR_REGCOUNT
	.align		4
        /*0000*/ 	.byte	0x04, 0x2f
        /*0002*/ 	.short	(.L_1 - .L_0)
	.align		4
.L_0:
        /*0004*/ 	.word	index@(_Z7fractaliiiPh)
        /*0008*/ 	.word	0x0000001e


	//----- nvinfo : EIATTR_FRAME_SIZE
	.align		4
.L_1:
        /*000c*/ 	.byte	0x04, 0x11
        /*000e*/ 	.short	(.L_3 - .L_2)
	.align		4
.L_2:
        /*0010*/ 	.word	index@($_Z7fractaliiiPh$__internal_accurate_pow)
        /*0014*/ 	.word	0x00000000


	//----- nvinfo : EIATTR_FRAME_SIZE
	.align		4
.L_3:
        /*0018*/ 	.byte	0x04, 0x11
        /*001a*/ 	.short	(.L_5 - .L_4)
	.align		4
.L_4:
        /*001c*/ 	.word	index@($__internal_0_$__cuda_sm20_div_rn_f64_full)
        /*0020*/ 	.word	0x00000000


	//----- nvinfo : EIATTR_FRAME_SIZE
	.align		4
.L_5:
        /*0024*/ 	.byte	0x04, 0x11
        /*0026*/ 	.short	(.L_7 - .L_6)
	.align		4
.L_6:
        /*0028*/ 	.word	index@(_Z7fractaliiiPh)
        /*002c*/ 	.word	0x00000000


	//----- nvinfo : EIATTR_MIN_STACK_SIZE
	.align		4
.L_7:
        /*0030*/ 	.byte	0x04, 0x12
        /*0032*/ 	.short	(.L_9 - .L_8)
	.align		4
.L_8:
        /*0034*/ 	.word	index@(_Z7fractaliiiPh)
        /*0038*/ 	.word	0x00000000
.L_9:


//--------------------- .nv.compat                --------------------------
	.section	.nv.compat,"",@"SHT_CUDA_COMPAT_INFO"
	.align	4
        /*0000*/ 	.byte	0x02, 0x09, 0x00, 0x00, 0x02, 0x02, 0x01, 0x00, 0x02, 0x05, 0x05, 0x00, 0x03, 0x07, 0x01, 0x01
        /*0010*/ 	.byte	0x02, 0x03, 0x00, 0x00, 0x02, 0x06, 0x01, 0x00, 0x04, 0x0b, 0x08, 0x00, 0x01, 0x00, 0x00, 0x00
        /*0020*/ 	.byte	0x00, 0x00, 0x00, 0x00


//--------------------- .nv.info._Z7fractaliiiPh  --------------------------
	.section	.nv.info._Z7fractaliiiPh,"",@"SHT_CUDA_INFO"
	.sectionflags	@""
	.align	4


	//----- nvinfo : EIATTR_CUDA_API_VERSION
	.align		4
        /*0000*/ 	.byte	0x04, 0x37
        /*0002*/ 	.short	(.L_11 - .L_10)
.L_10:
        /*0004*/ 	.word	0x00000082


	//----- nvinfo : EIATTR_KPARAM_INFO
	.align		4
.L_11:
        /*0008*/ 	.byte	0x04, 0x17
        /*000a*/ 	.short	(.L_13 - .L_12)
.L_12:
        /*000c*/ 	.word	0x00000000
        /*0010*/ 	.short	0x0003
        /*0012*/ 	.short	0x0010
        /*0014*/ 	.byte	0x00, 0xf5, 0x21, 0x00


	//----- nvinfo : EIATTR_KPARAM_INFO
	.align		4
.L_13:
        /*0018*/ 	.byte	0x04, 0x17
        /*001a*/ 	.short	(.L_15 - .L_14)
.L_14:
        /*001c*/ 	.word	0x00000000
        /*0020*/ 	.short	0x0002
        /*0022*/ 	.short	0x0008
        /*0024*/ 	.byte	0x00, 0xf0, 0x11, 0x00


	//----- nvinfo : EIATTR_KPARAM_INFO
	.align		4
.L_15:
        /*0028*/ 	.byte	0x04, 0x17
        /*002a*/ 	.short	(.L_17 - .L_16)
.L_16:
        /*002c*/ 	.word	0x00000000
        /*0030*/ 	.short	0x0001
        /*0032*/ 	.short	0x0004
        /*0034*/ 	.byte	0x00, 0xf0, 0x11, 0x00


	//----- nvinfo : EIATTR_KPARAM_INFO
	.align		4
.L_17:
        /*0038*/ 	.byte	0x04, 0x17
        /*003a*/ 	.short	(.L_19 - .L_18)
.L_18:
        /*003c*/ 	.word	0x00000000
        /*0040*/ 	.short	0x0000
        /*0042*/ 	.short	0x0000
        /*0044*/ 	.byte	0x00, 0xf0, 0x11, 0x00


	//----- nvinfo : EIATTR_SPARSE_MMA_MASK
	.align		4
.L_19:
        /*0048*/ 	.byte	0x03, 0x50
        /*004a*/ 	.short	0x0000


	//----- nvinfo : EIATTR_MAXREG_COUNT
	.align		4
        /*004c*/ 	.byte	0x03, 0x1b
        /*004e*/ 	.short	0x00ff


	//----- nvinfo : EIATTR_MERCURY_ISA_VERSION
	.align		4
        /*0050*/ 	.byte	0x03, 0x5f
        /*0052*/ 	.short	0x0101


	//----- nvinfo : EIATTR_VRC_CTA_INIT_COUNT
	.align		4
        /*0054*/ 	.byte	0x02, 0x4a
	.zero		1
	.zero		1


	//----- nvinfo : EIATTR_EXIT_INSTR_OFFSETS
	.align		4
        /*0058*/ 	.byte	0x04, 0x1c
        /*005a*/ 	.short	(.L_21 - .L_20)


	//   ....[0]....
.L_20:
        /*005c*/ 	.word	0x000000b0


	//   ....[1]....
        /*0060*/ 	.word	0x00000900


	//----- nvinfo : EIATTR_CRS_STACK_SIZE
	.align		4
.L_21:
        /*0064*/ 	.byte	0x04, 0x1e
        /*0066*/ 	.short	(.L_23 - .L_22)
.L_22:
        /*0068*/ 	.word	0x00000000


	//----- nvinfo : EIATTR_CBANK_PARAM_SIZE
	.align		4
.L_23:
        /*006c*/ 	.byte	0x03, 0x19
        /*006e*/ 	.short	0x0018


	//----- nvinfo : EIATTR_PARAM_CBANK
	.align		4
        /*0070*/ 	.byte	0x04, 0x0a
        /*0072*/ 	.short	(.L_25 - .L_24)
	.align		4
.L_24:
        /*0074*/ 	.word	index@(.nv.constant0._Z7fractaliiiPh)
        /*0078*/ 	.short	0x0380
        /*007a*/ 	.short	0x0018


	//----- nvinfo : EIATTR_SW_WAR
	.align		4
.L_25:
        /*007c*/ 	.byte	0x04, 0x36
        /*007e*/ 	.short	(.L_27 - .L_26)
.L_26:
        /*0080*/ 	.word	0x00000008
.L_27:


//--------------------- .nv.callgraph             --------------------------
	.section	.nv.callgraph,"",@"SHT_CUDA_CALLGRAPH"
	.align	4
	.sectionentsize	8
	.align		4
        /*0000*/ 	.word	0x00000000
	.align		4
        /*0004*/ 	.word	0xffffffff
	.align		4
        /*0008*/ 	.word	0x00000000
	.align		4
        /*000c*/ 	.word	0xfffffffe
	.align		4
        /*0010*/ 	.word	0x00000000
	.align		4
        /*0014*/ 	.word	0xfffffffd
	.align		4
        /*0018*/ 	.word	0x00000000
	.align		4
        /*001c*/ 	.word	0xfffffffc


//--------------------- .text._Z7fractaliiiPh     --------------------------
	.section	.text._Z7fractaliiiPh,"ax",@progbits
	.align	128
.text._Z7fractaliiiPh:
        .type           _Z7fractaliiiPh,@function
        .size           _Z7fractaliiiPh,(.L_x_12 - _Z7fractaliiiPh)
        .other          _Z7fractaliiiPh,@"STO_CUDA_ENTRY STV_DEFAULT"
_Z7fractaliiiPh:
[----:B------:R-:W-:Y:S01]  /*0000*/  LDC R1, c[0x0][0x37c] ;  /* 0x0000df00ff017b82 */ /* 0x000fe20000000800 */
[----:B------:R-:W0:Y:S07]  /*0010*/  S2R R0, SR_TID.X ;  /* 0x0000000000007919 */ /* 0x000e2e0000002100 */
[----:B------:R-:W1:Y:S01]  /*0020*/  LDC.64 R4, c[0x0][0x380] ;  /* 0x0000e000ff047b82 */ /* 0x000e620000000a00 */
[----:B------:R-:W1:Y:S07]  /*0030*/  LDCU UR5, c[0x0][0x388] ;  /* 0x00007100ff0577ac */ /* 0x000e6e0008000800 */
[----:B------:R-:W0:Y:S08]  /*0040*/  S2UR UR4, SR_CTAID.X ;  /* 0x00000000000479c3 */ /* 0x000e300000002500 */
[----:B------:R-:W0:Y:S01]  /*0050*/  LDC R3, c[0x0][0x360] ;  /* 0x0000d800ff037b82 */ /* 0x000e220000000800 */
[----:B-1----:R-:W-:Y:S01]  /*0060*/  IADD3 R2, PT, PT, -R5, UR5, RZ ;  /* 0x0000000505027c10 */ /* 0x002fe2000fffe1ff */
[----:B------:R-:W-:-:S02]  /*0070*/  IMAD R5, R4, R4, RZ ;  /* 0x0000000404057224 */ /* 0x000fc400078e02ff */
[----:B0-----:R-:W-:Y:S02]  /*0080*/  IMAD R0, R3, UR4, R0 ;  /* 0x0000000403007c24 */ /* 0x001fe4000f8e0200 */
[----:B------:R-:W-:-:S05]  /*0090*/  IMAD R3, R2, R5, RZ ;  /* 0x0000000502037224 */ /* 0x000fca00078e02ff */
[----:B------:R-:W-:-:S13]  /*00a0*/  ISETP.GE.AND P0, PT, R0, R3, PT ;  /* 0x000000030000720c */ /* 0x000fda0003f06270 */
[----:B------:R-:W-:Y:S05]  /*00b0*/  @P0 EXIT ;  /* 0x000000000000094d */ /* 0x000fea0003800000 */
[-C--:B------:R-:W-:Y:S01]  /*00c0*/  IABS R7, R5.reuse ;  /* 0x0000000500077213 */ /* 0x080fe20000000000 */
[----:B------:R-:W-:Y:S01]  /*00d0*/  BSSY.RECONVERGENT B0, `(.L_x_0) ;  /* 0x000001c000007945 */ /* 0x000fe20003800200 */
[----:B------:R-:W-:Y:S02]  /*00e0*/  IABS R8, R0 ;  /* 0x0000000000087213 */ /* 0x000fe40000000000 */
[----:B------:R-:W0:Y:S01]  /*00f0*/  I2F.RP R4, R7 ;  /* 0x0000000700047306 */ /* 0x000e220000209400 */
[----:B------:R-:W-:Y:S02]  /*0100*/  IABS R10, R5 ;  /* 0x00000005000a7213 */ /* 0x000fe40000000000 */
[----:B------:R-:W-:-:S05]  /*0110*/  MOV R12, 0x290 ;  /* 0x00000290000c7802 */ /* 0x000fca0000000f00 */
[----:B0-----:R-:W0:Y:S02]  /*0120*/  MUFU.RCP R4, R4 ;  /* 0x0000000400047308 */ /* 0x001e240000001000 */
[----:B0-----:R-:W-:-:S06]  /*0130*/  VIADD R2, R4, 0xffffffe ;  /* 0x0ffffffe04027836 */ /* 0x001fcc0000000000 */
[----:B------:R0:W1:Y:S02]  /*0140*/  F2I.FTZ.U32.TRUNC.NTZ R3, R2 ;  /* 0x0000000200037305 */ /* 0x000064000021f000 */
[----:B0-----:R-:W-:Y:S02]  /*0150*/  IMAD.MOV.U32 R2, RZ, RZ, RZ ;  /* 0x000000ffff027224 */ /* 0x001fe400078e00ff */
[----:B-1----:R-:W-:-:S04]  /*0160*/  IMAD.MOV R6, RZ, RZ, -R3 ;  /* 0x000000ffff067224 */ /* 0x002fc800078e0a03 */
[----:B------:R-:W-:Y:S02]  /*0170*/  IMAD R9, R6, R7, RZ ;  /* 0x0000000706097224 */ /* 0x000fe400078e02ff */
[----:B------:R-:W-:Y:S02]  /*0180*/  IMAD.MOV.U32 R6, RZ, RZ, R8 ;  /* 0x000000ffff067224 */ /* 0x000fe400078e0008 */
[----:B------:R-:W-:-:S04]  /*0190*/  IMAD.HI.U32 R3, R3, R9, R2 ;  /* 0x0000000903037227 */ /* 0x000fc800078e0002 */
[----:B------:R-:W-:Y:S02]  /*01a0*/  IMAD.MOV R9, RZ, RZ, -R10 ;  /* 0x000000ffff097224 */ /* 0x000fe400078e0a0a */
[----:B------:R-:W-:-:S04]  /*01b0*/  IMAD.HI.U32 R8, R3, R6, RZ ;  /* 0x0000000603087227 */ /* 0x000fc800078e00ff */
[----:B------:R-:W-:-:S05]  /*01c0*/  IMAD R2, R8, R9, R6 ;  /* 0x0000000908027224 */ /* 0x000fca00078e0206 */
[----:B------:R-:W-:-:S13]  /*01d0*/  ISETP.GT.U32.AND P1, PT, R7, R2, PT ;  /* 0x000000020700720c */ /* 0x000fda0003f24070 */
[----:B------:R-:W-:Y:S02]  /*01e0*/  @!P1 IMAD.IADD R2, R2, 0x1, -R7 ;  /* 0x0000000102029824 */ /* 0x000fe400078e0a07 */
[----:B------:R-:W-:Y:S01]  /*01f0*/  @!P1 VIADD R8, R8, 0x1 ;  /* 0x0000000108089836 */ /* 0x000fe20000000000 */
[----:B------:R-:W-:Y:S02]  /*0200*/  ISETP.NE.AND P1, PT, R5, RZ, PT ;  /* 0x000000ff0500720c */ /* 0x000fe40003f25270 */
[----:B------:R-:W-:Y:S02]  /*0210*/  ISETP.GE.U32.AND P0, PT, R2, R7, PT ;  /* 0x000000070200720c */ /* 0x000fe40003f06070 */
[----:B------:R-:W-:-:S04]  /*0220*/  LOP3.LUT R2, R0, R5, RZ, 0x3c, !PT ;  /* 0x0000000500027212 */ /* 0x000fc800078e3cff */
[----:B------:R-:W-:-:S07]  /*0230*/  ISETP.GE.AND P2, PT, R2, RZ, PT ;  /* 0x000000ff0200720c */ /* 0x000fce0003f46270 */
[----:B------:R-:W-:-:S06]  /*0240*/  @P0 VIADD R8, R8, 0x1 ;  /* 0x0000000108080836 */ /* 0x000fcc0000000000 */
[----:B------:R-:W-:Y:S01]  /*0250*/  @!P2 IMAD.MOV R8, RZ, RZ, -R8 ;  /* 0x000000ffff08a224 */ /* 0x000fe200078e0a08 */
[----:B------:R-:W-:-:S04]  /*0260*/  @!P1 LOP3.LUT R8, RZ, R5, RZ, 0x33, !PT ;  /* 0x00000005ff089212 */ /* 0x000fc800078e33ff */
[----:B------:R0:W1:Y:S03]  /*0270*/  I2F.F64 R2, R8 ;  /* 0x0000000800027312 */ /* 0x0000660000201c00 */
[----:B01----:R-:W-:Y:S05]  /*0280*/  CALL.REL.NOINC `($_Z7fractaliiiPh$__internal_accurate_pow) ;  /* 0x0000000c00147944 */ /* 0x003fea0003c00000 */
[----:B------:R-:W-:Y:S05]  /*0290*/  BSYNC.RECONVERGENT B0 ;  /* 0x0000000000007941 */ /* 0x000fea0003800200 */
.L_x_0:
[----:B------:R-:W0:Y:S01]  /*02a0*/  LDCU UR4, c[0x0][0x380] ;  /* 0x00007000ff0477ac */ /* 0x000e220008000800 */
[----:B------:R-:W-:Y:S01]  /*02b0*/  IMAD.MOV.U32 R4, RZ, RZ, 0x1 ;  /* 0x00000001ff047424 */ /* 0x000fe200078e00ff */
[----:B------:R-:W-:Y:S01]  /*02c0*/  ISETP.NE.AND P0, PT, R8, RZ, PT ;  /* 0x000000ff0800720c */ /* 0x000fe20003f05270 */
[----:B------:R-:W-:Y:S01]  /*02d0*/  BSSY.RECONVERGENT B0, `(.L_x_1) ;  /* 0x000001f000007945 */ /* 0x000fe20003800200 */
[----:B------:R-:W-:Y:S01]  /*02e0*/  UMOV UR5, 0x3f60624d ;  /* 0x3f60624d00057882 */ /* 0x000fe20000000000 */
[----:B------:R-:W-:Y:S01]  /*02f0*/  UMOV UR6, 0x9a2834d2 ;  /* 0x9a2834d200067882 */ /* 0x000fe20000000000 */
[----:B------:R-:W-:Y:S01]  /*0300*/  UMOV UR7, 0x3fe0b007 ;  /* 0x3fe0b00700077882 */ /* 0x000fe20000000000 */
[----:B0-----:R-:W0:Y:S01]  /*0310*/  I2F.F64 R10, UR4 ;  /* 0x00000004000a7d12 */ /* 0x001e220008201c00 */
[----:B------:R-:W-:-:S07]  /*0320*/  UMOV UR4, 0xd2f1a9fc ;  /* 0xd2f1a9fc00047882 */ /* 0x000fce0000000000 */
[----:B0-----:R-:W0:Y:S02]  /*0330*/  MUFU.RCP64H R5, R11 ;  /* 0x0000000b00057308 */ /* 0x001e240000001800 */
[----:B0-----:R-:W-:-:S08]  /*0340*/  DFMA R2, -R10, R4, 1 ;  /* 0x3ff000000a02742b */ /* 0x001fd00000000104 */
[----:B------:R-:W-:Y:S01]  /*0350*/  DFMA R6, R2, R2, R2 ;  /* 0x000000020206722b */ /* 0x000fe20000000002 */
[----:B------:R-:W-:Y:S02]  /*0360*/  IMAD.MOV.U32 R2, RZ, RZ, R9 ;  /* 0x000000ffff027224 */ /* 0x000fe400078e0009 */
[----:B------:R-:W-:-:S05]  /*0370*/  IMAD.MOV.U32 R3, RZ, RZ, R14 ;  /* 0x000000ffff037224 */ /* 0x000fca00078e000e */
[----:B------:R-:W-:Y:S02]  /*0380*/  DFMA R4, R4, R6, R4 ;  /* 0x000000060404722b */ /* 0x000fe40000000004 */
[----:B------:R-:W-:Y:S01]  /*0390*/  DMUL R2, R2, UR4 ;  /* 0x0000000402027c28 */ /* 0x000fe20008000000 */
[----:B------:R-:W-:Y:S01]  /*03a0*/  UMOV UR4, 0x3eaa5fba ;  /* 0x3eaa5fba00047882 */ /* 0x000fe20000000000 */
[----:B------:R-:W-:-:S04]  /*03b0*/  UMOV UR5, 0x3fcda1fc ;  /* 0x3fcda1fc00057882 */ /* 0x000fc80000000000 */
[----:B------:R-:W-:-:S04]  /*03c0*/  DFMA R12, -R10, R4, 1 ;  /* 0x3ff000000a0c742b */ /* 0x000fc80000000104 */
[----:B------:R-:W-:Y:S02]  /*03d0*/  FSEL R6, R2, -5.18969491456000000000e+11, P0 ;  /* 0xd2f1a9fc02067808 */ /* 0x000fe40000000000 */
[----:B------:R-:W-:Y:S02]  /*03e0*/  FSEL R7, R3, 0.87649995088577270508, P0 ;  /* 0x3f60624d03077808 */ /* 0x000fe40000000000 */
[----:B------:R-:W-:-:S04]  /*03f0*/  DFMA R12, R4, R12, R4 ;  /* 0x0000000c040c722b */ /* 0x000fc80000000004 */
[----:B------:R-:W-:-:S08]  /*0400*/  DADD R8, R6, R6 ;  /* 0x0000000006087229 */ /* 0x000fd00000000006 */
[----:B------:R-:W-:Y:S02]  /*0410*/  DMUL R2, R8, R12 ;  /* 0x0000000c08027228 */ /* 0x000fe40000000000 */
[----:B------:R-:W-:-:S06]  /*0420*/  FSETP.GEU.AND P1, PT, |R9|, 6.5827683646048100446e-37, PT ;  /* 0x036000000900780b */ /* 0x000fcc0003f2e200 */
[----:B------:R-:W-:-:S08]  /*0430*/  DFMA R4, -R10, R2, R8 ;  /* 0x000000020a04722b */ /* 0x000fd00000000108 */
[----:B------:R-:W-:Y:S02]  /*0440*/  DFMA R2, R12, R4, R2 ;  /* 0x000000040c02722b */ /* 0x000fe40000000002 */
[C---:B------:R-:W-:Y:S02]  /*0450*/  DADD R4, -R6.reuse, UR4 ;  /* 0x0000000406047e29 */ /* 0x040fe40008000100 */
[----:B------:R-:W-:-:S06]  /*0460*/  DADD R6, -R6, UR6 ;  /* 0x0000000606067e29 */ /* 0x000fcc0008000100 */
[----:B------:R-:W-:-:S05]  /*0470*/  FFMA R12, RZ, R11, R3 ;  /* 0x0000000bff0c7223 */ /* 0x000fca0000000003 */
[----:B------:R-:W-:-:S13]  /*0480*/  FSETP.GT.AND P0, PT, |R12|, 1.469367938527859385e-39, PT ;  /* 0x001000000c00780b */ /* 0x000fda0003f04200 */
[----:B------:R-:W-:Y:S05]  /*0490*/  @P0 BRA P1, `(.L_x_2) ;  /* 0x0000000000080947 */ /* 0x000fea0000800000 */
[----:B------:R-:W-:-:S07]  /*04a0*/  MOV R14, 0x4c0 ;  /* 0x000004c0000e7802 */ /* 0x000fce0000000f00 */
[----:B------:R-:W-:Y:S05]  /*04b0*/  CALL.REL.NOINC `($__internal_0_$__cuda_sm20_div_rn_f64_full) ;  /* 0x0000000400147944 */ /* 0x000fea0003c00000 */
.L_x_2:
[----:B------:R-:W-:Y:S05]  /*04c0*/  BSYNC.RECONVERGENT B0 ;  /* 0x0000000000007941 */ /* 0x000fea0003800200 */
.L_x_1:
[----:B------:R-:W0:Y:S01]  /*04d0*/  LDC R9, c[0x0][0x380] ;  /* 0x0000e000ff097b82 */ /* 0x000e220000000800 */
[----:B------:R-:W-:Y:S01]  /*04e0*/  IABS R14, R0 ;  /* 0x00000000000e7213 */ /* 0x000fe20000000000 */
[----:B------:R-:W-:Y:S01]  /*04f0*/  BSSY.RECONVERGENT B0, `(.L_x_3) ;  /* 0x000003c000007945 */ /* 0x000fe20003800200 */
[----:B------:R-:W1:Y:S01]  /*0500*/  LDCU.64 UR4, c[0x0][0x358] ;  /* 0x00006b00ff0477ac */ /* 0x000e620008000a00 */
[----:B0-----:R-:W-:-:S04]  /*0510*/  IABS R8, R9 ;  /* 0x0000000900087213 */ /* 0x001fc80000000000 */
[----:B------:R-:W0:Y:S08]  /*0520*/  I2F.RP R12, R8 ;  /* 0x00000008000c7306 */ /* 0x000e300000209400 */
[----:B0-----:R-:W0:Y:S02]  /*0530*/  MUFU.RCP R12, R12 ;  /* 0x0000000c000c7308 */ /* 0x001e240000001000 */
[----:B0-----:R-:W-:Y:S01]  /*0540*/  VIADD R10, R12, 0xffffffe ;  /* 0x0ffffffe0c0a7836 */ /* 0x001fe20000000000 */
[----:B------:R-:W-:-:S05]  /*0550*/  LOP3.LUT R12, RZ, R9, RZ, 0x33, !PT ;  /* 0x00000009ff0c7212 */ /* 0x000fca00078e33ff */
[----:B------:R0:W2:Y:S02]  /*0560*/  F2I.FTZ.U32.TRUNC.NTZ R11, R10 ;  /* 0x0000000a000b7305 */ /* 0x0000a4000021f000 */
[----:B0-----:R-:W-:Y:S02]  /*0570*/  IMAD.MOV.U32 R10, RZ, RZ, RZ ;  /* 0x000000ffff0a7224 */ /* 0x001fe400078e00ff */
[----:B--2---:R-:W-:-:S04]  /*0580*/  IMAD.MOV R13, RZ, RZ, -R11 ;  /* 0x000000ffff0d7224 */ /* 0x004fc800078e0a0b */
[----:B------:R-:W-:-:S04]  /*0590*/  IMAD R13, R13, R8, RZ ;  /* 0x000000080d0d7224 */ /* 0x000fc800078e02ff */
[----:B------:R-:W-:Y:S01]  /*05a0*/  IMAD.HI.U32 R11, R11, R13, R10 ;  /* 0x0000000d0b0b7227 */ /* 0x000fe200078e000a */
[----:B------:R-:W-:-:S04]  /*05b0*/  LOP3.LUT R10, R0, R9, RZ, 0x3c, !PT ;  /* 0x00000009000a7212 */ /* 0x000fc800078e3cff */
[----:B------:R-:W-:Y:S01]  /*05c0*/  ISETP.GE.AND P2, PT, R10, RZ, PT ;  /* 0x000000ff0a00720c */ /* 0x000fe20003f46270 */
[----:B------:R-:W-:-:S05]  /*05d0*/  IMAD.HI.U32 R13, R11, R14, RZ ;  /* 0x0000000e0b0d7227 */ /* 0x000fca00078e00ff */
[----:B------:R-:W-:-:S05]  /*05e0*/  IADD3 R15, PT, PT, -R13, RZ, RZ ;  /* 0x000000ff0d0f7210 */ /* 0x000fca0007ffe1ff */
[----:B------:R-:W-:Y:S02]  /*05f0*/  IMAD R15, R8, R15, R14 ;  /* 0x0000000f080f7224 */ /* 0x000fe400078e020e */
[----:B------:R-:W-:-:S03]  /*0600*/  IMAD.MOV.U32 R14, RZ, RZ, 0x100 ;  /* 0x00000100ff0e7424 */ /* 0x000fc600078e00ff */
[----:B------:R-:W-:-:S13]  /*0610*/  ISETP.GT.U32.AND P1, PT, R8, R15, PT ;  /* 0x0000000f0800720c */ /* 0x000fda0003f24070 */
[----:B------:R-:W-:Y:S02]  /*0620*/  @!P1 IMAD.IADD R15, R15, 0x1, -R8 ;  /* 0x000000010f0f9824 */ /* 0x000fe400078e0a08 */
[----:B------:R-:W-:-:S03]  /*0630*/  @!P1 VIADD R13, R13, 0x1 ;  /* 0x000000010d0d9836 */ /* 0x000fc60000000000 */
[----:B------:R-:W-:-:S13]  /*0640*/  ISETP.GE.U32.AND P0, PT, R15, R8, PT ;  /* 0x000000080f00720c */ /* 0x000fda0003f06070 */
[----:B------:R-:W-:Y:S01]  /*0650*/  @P0 VIADD R13, R13, 0x1 ;  /* 0x000000010d0d0836 */ /* 0x000fe20000000000 */
[----:B------:R-:W-:-:S03]  /*0660*/  ISETP.NE.AND P0, PT, R9, RZ, PT ;  /* 0x000000ff0900720c */ /* 0x000fc60003f05270 */
[----:B------:R-:W-:-:S05]  /*0670*/  @!P2 IMAD.MOV R13, RZ, RZ, -R13 ;  /* 0x000000ffff0da224 */ /* 0x000fca00078e0a0d */
[----:B------:R-:W-:-:S04]  /*0680*/  SEL R13, R12, R13, !P0 ;  /* 0x0000000d0c0d7207 */ /* 0x000fc80004000000 */
[----:B------:R-:W-:Y:S02]  /*0690*/  IABS R10, R13 ;  /* 0x0000000d000a7213 */ /* 0x000fe40000000000 */
[----:B------:R-:W-:-:S03]  /*06a0*/  ISETP.GE.AND P2, PT, R13, RZ, PT ;  /* 0x000000ff0d00720c */ /* 0x000fc60003f46270 */
[----:B------:R-:W-:-:S04]  /*06b0*/  IMAD.HI.U32 R11, R11, R10, RZ ;  /* 0x0000000a0b0b7227 */ /* 0x000fc800078e00ff */
[----:B------:R-:W-:-:S04]  /*06c0*/  IMAD.MOV R11, RZ, RZ, -R11 ;  /* 0x000000ffff0b7224 */ /* 0x000fc800078e0a0b */
[----:B------:R-:W-:Y:S02]  /*06d0*/  IMAD R11, R8, R11, R10 ;  /* 0x0000000b080b7224 */ /* 0x000fe400078e020a */
[----:B------:R-:W-:-:S03]  /*06e0*/  IMAD.MOV R10, RZ, RZ, -R13 ;  /* 0x000000ffff0a7224 */ /* 0x000fc600078e0a0d */
[----:B------:R-:W-:Y:S01]  /*06f0*/  ISETP.GT.U32.AND P1, PT, R8, R11, PT ;  /* 0x0000000b0800720c */ /* 0x000fe20003f24070 */
[----:B------:R-:W-:-:S12]  /*0700*/  IMAD R10, R9, R10, R0 ;  /* 0x0000000a090a7224 */ /* 0x000fd800078e0200 */
[----:B------:R-:W-:-:S05]  /*0710*/  @!P1 IMAD.IADD R11, R11, 0x1, -R8 ;  /* 0x000000010b0b9824 */ /* 0x000fca00078e0a08 */
[----:B------:R-:W-:-:S13]  /*0720*/  ISETP.GT.U32.AND P1, PT, R8, R11, PT ;  /* 0x0000000b0800720c */ /* 0x000fda0003f24070 */
[----:B------:R-:W-:-:S04]  /*0730*/  @!P1 IMAD.IADD R11, R11, 0x1, -R8 ;  /* 0x000000010b0b9824 */ /* 0x000fc800078e0a08 */
[----:B------:R-:W-:Y:S02]  /*0740*/  IMAD.MOV.U32 R9, RZ, RZ, R11 ;  /* 0x000000ffff097224 */ /* 0x000fe400078e000b */
[----:B------:R-:W0:Y:S02]  /*0750*/  I2F.F64 R10, R10 ;  /* 0x0000000a000a7312 */ /* 0x000e240000201c00 */
[----:B------:R-:W-:-:S05]  /*0760*/  @!P2 IMAD.MOV R9, RZ, RZ, -R9 ;  /* 0x000000ffff09a224 */ /* 0x000fca00078e0a09 */
[----:B------:R-:W-:-:S06]  /*0770*/  SEL R9, R12, R9, !P0 ;  /* 0x000000090c097207 */ /* 0x000fcc0004000000 */
[----:B------:R-:W2:Y:S01]  /*0780*/  I2F.F64 R8, R9 ;  /* 0x0000000900087312 */ /* 0x000ea20000201c00 */
[-C--:B0-----:R-:W-:Y:S02]  /*0790*/  DFMA R4, R10, R2.reuse, R4 ;  /* 0x000000020a04722b */ /* 0x081fe40000000004 */
[----:B--2---:R-:W-:-:S08]  /*07a0*/  DFMA R12, R8, R2, R6 ;  /* 0x00000002080c722b */ /* 0x004fd00000000006 */
[----:B------:R-:W-:Y:S01]  /*07b0*/  IMAD.MOV.U32 R2, RZ, RZ, R4 ;  /* 0x000000ffff027224 */ /* 0x000fe200078e0004 */
[----:B------:R-:W-:Y:S01]  /*07c0*/  MOV R3, R5 ;  /* 0x0000000500037202 */ /* 0x000fe20000000f00 */
[----:B------:R-:W-:Y:S02]  /*07d0*/  IMAD.MOV.U32 R6, RZ, RZ, R12 ;  /* 0x000000ffff067224 */ /* 0x000fe400078e000c */
[----:B-1----:R-:W-:-:S07]  /*07e0*/  IMAD.MOV.U32 R7, RZ, RZ, R13 ;  /* 0x000000ffff077224 */ /* 0x002fce00078e000d */
.L_x_4:
[----:B------:R-:W-:Y:S01]  /*07f0*/  DMUL R8, R6, R6 ;  /* 0x0000000606087228 */ /* 0x000fe20000000000 */
[C---:B------:R-:W-:Y:S01]  /*0800*/  ISETP.GT.U32.AND P1, PT, R14.reuse, 0x1, PT ;  /* 0x000000010e00780c */ /* 0x040fe20003f24070 */
[----:B------:R-:W-:-:S06]  /*0810*/  VIADD R14, R14, 0xffffffff ;  /* 0xffffffff0e0e7836 */ /* 0x000fcc0000000000 */
[CCC-:B------:R-:W-:Y:S02]  /*0820*/  DFMA R10, R2.reuse, R2.reuse, -R8.reuse ;  /* 0x00000002020a722b */ /* 0x1c0fe40000000808 */
[C---:B------:R-:W-:Y:S02]  /*0830*/  DFMA R8, R2.reuse, R2, R8 ;  /* 0x000000020208722b */ /* 0x040fe40000000008 */
[----:B------:R-:W-:-:S04]  /*0840*/  DADD R2, R2, R2 ;  /* 0x0000000002027229 */ /* 0x000fc80000000002 */
[----:B------:R-:W-:Y:S02]  /*0850*/  DADD R10, R4, R10 ;  /* 0x00000000040a7229 */ /* 0x000fe4000000000a */
[----:B------:R-:W-:Y:S02]  /*0860*/  DSETP.GEU.AND P0, PT, R8, 5, PT ;  /* 0x401400000800742a */ /* 0x000fe40003f0e000 */
[----:B------:R-:W-:-:S06]  /*0870*/  DFMA R6, R2, R6, R12 ;  /* 0x000000060206722b */ /* 0x000fcc000000000c */
[----:B------:R-:W-:Y:S02]  /*0880*/  IMAD.MOV.U32 R2, RZ, RZ, R10 ;  /* 0x000000ffff027224 */ /* 0x000fe400078e000a */
[----:B------:R-:W-:-:S04]  /*0890*/  IMAD.MOV.U32 R3, RZ, RZ, R11 ;  /* 0x000000ffff037224 */ /* 0x000fc800078e000b */
[----:B------:R-:W-:Y:S05]  /*08a0*/  @!P0 BRA P1, `(.L_x_4) ;  /* 0xfffffffc00d08947 */ /* 0x000fea000083ffff */
[----:B------:R-:W-:Y:S05]  /*08b0*/  BSYNC.RECONVERGENT B0 ;  /* 0x0000000000007941 */ /* 0x000fea0003800200 */
.L_x_3:
[----:B------:R-:W0:Y:S02]  /*08c0*/  LDCU.64 UR6, c[0x0][0x390] ;  /* 0x00007200ff0677ac */ /* 0x000e240008000a00 */
[----:B0-----:R-:W-:-:S04]  /*08d0*/  IADD3 R2, P0, PT, R0, UR6, RZ ;  /* 0x0000000600027c10 */ /* 0x001fc8000ff1e0ff */
[----:B------:R-:W-:-:S05]  /*08e0*/  LEA.HI.X.SX32 R3, R0, UR7, 0x1, P0 ;  /* 0x0000000700037c11 */ /* 0x000fca00080f0eff */
[----:B------:R-:W-:Y:S01]  /*08f0*/  STG.E.U8 desc[UR4][R2.64], R14 ;  /* 0x0000000e02007986 */ /* 0x000fe2000c101104 */
[----:B------:R-:W-:Y:S05]  /*0900*/  EXIT ;  /* 0x000000000000794d */ /* 0x000fea0003800000 */
        .weak           $__internal_0_$__cuda_sm20_div_rn_f64_full
        .type           $__internal_0_$__cuda_sm20_div_rn_f64_full,@function
        .size           $__internal_0_$__cuda_sm20_div_rn_f64_full,($_Z7fractaliiiPh$__internal_accurate_pow - $__internal_0_$__cuda_sm20_div_rn_f64_full)
$__internal_0_$__cuda_sm20_div_rn_f64_full:
[C---:B------:R-:W-:Y:S01]  /*0910*/  FSETP.GEU.AND P0, PT, |R11|.reuse, 1.469367938527859385e-39, PT ;  /* 0x001000000b00780b */ /* 0x040fe20003f0e200 */
[----:B------:R-:W-:Y:S01]  /*0920*/  IMAD.MOV.U32 R12, RZ, RZ, 0x1 ;  /* 0x00000001ff0c7424 */ /* 0x000fe200078e00ff */
[----:B------:R-:W-:Y:S01]  /*0930*/  LOP3.LUT R2, R11, 0x800fffff, RZ, 0xc0, !PT ;  /* 0x800fffff0b027812 */ /* 0x000fe200078ec0ff */
[----:B------:R-:W-:Y:S01]  /*0940*/  BSSY.RECONVERGENT B1, `(.L_x_5) ;  /* 0x0000055000017945 */ /* 0x000fe20003800200 */
[C---:B------:R-:W-:Y:S02]  /*0950*/  FSETP.GEU.AND P2, PT, |R9|.reuse, 1.469367938527859385e-39, PT ;  /* 0x001000000900780b */ /* 0x040fe40003f4e200 */
[----:B------:R-:W-:Y:S01]  /*0960*/  LOP3.LUT R3, R2, 0x3ff00000, RZ, 0xfc, !PT ;  /* 0x3ff0000002037812 */ /* 0x000fe200078efcff */
[----:B------:R-:W-:Y:S01]  /*0970*/  IMAD.MOV.U32 R2, RZ, RZ, R10 ;  /* 0x000000ffff027224 */ /* 0x000fe200078e000a */
[----:B------:R-:W-:Y:S02]  /*0980*/  LOP3.LUT R15, R9, 0x7ff00000, RZ, 0xc0, !PT ;  /* 0x7ff00000090f7812 */ /* 0x000fe400078ec0ff */
[----:B------:R-:W-:-:S03]  /*0990*/  LOP3.LUT R22, R11, 0x7ff00000, RZ, 0xc0, !PT ;  /* 0x7ff000000b167812 */ /* 0x000fc600078ec0ff */
[----:B------:R-:W-:Y:S01]  /*09a0*/  @!P0 DMUL R2, R10, 8.98846567431157953865e+307 ;  /* 0x7fe000000a028828 */ /* 0x000fe20000000000 */
[----:B------:R-:W-:-:S03]  /*09b0*/  ISETP.GE.U32.AND P1, PT, R15, R22, PT ;  /* 0x000000160f00720c */ /* 0x000fc60003f26070 */
[----:B------:R-:W-:Y:S01]  /*09c0*/  @!P2 LOP3.LUT R20, R11, 0x7ff00000, RZ, 0xc0, !PT ;  /* 0x7ff000000b14a812 */ /* 0x000fe200078ec0ff */
[----:B------:R-:W-:Y:S01]  /*09d0*/  @!P2 IMAD.MOV.U32 R24, RZ, RZ, RZ ;  /* 0x000000ffff18a224 */ /* 0x000fe200078e00ff */
[----:B------:R-:W0:Y:S02]  /*09e0*/  MUFU.RCP64H R13, R3 ;  /* 0x00000003000d7308 */ /* 0x000e240000001800 */
[----:B------:R-:W-:Y:S01]  /*09f0*/  @!P2 ISETP.GE.U32.AND P3, PT, R15, R20, PT ;  /* 0x000000140f00a20c */ /* 0x000fe20003f66070 */
[----:B0-----:R-:W-:-:S08]  /*0a00*/  DFMA R16, R12, -R2, 1 ;  /* 0x3ff000000c10742b */ /* 0x001fd00000000802 */
[----:B------:R-:W-:Y:S01]  /*0a10*/  DFMA R18, R16, R16, R16 ;  /* 0x000000101012722b */ /* 0x000fe20000000010 */
[----:B------:R-:W-:-:S05]  /*0a20*/  IMAD.MOV.U32 R16, RZ, RZ, 0x1ca00000 ;  /* 0x1ca00000ff107424 */ /* 0x000fca00078e00ff */
[C---:B------:R-:W-:Y:S02]  /*0a30*/  @!P2 SEL R17, R16.reuse, 0x63400000, !P3 ;  /* 0x634000001011a807 */ /* 0x040fe40005800000 */
[----:B------:R-:W-:Y:S01]  /*0a40*/  DFMA R18, R12, R18, R12 ;  /* 0x000000120c12722b */ /* 0x000fe2000000000c */
[----:B------:R-:W-:Y:S01]  /*0a50*/  SEL R13, R16, 0x63400000, !P1 ;  /* 0x63400000100d7807 */ /* 0x000fe20004800000 */
[----:B------:R-:W-:Y:S01]  /*0a60*/  IMAD.MOV.U32 R12, RZ, RZ, R8 ;  /* 0x000000ffff0c7224 */ /* 0x000fe200078e0008 */
[--C-:B------:R-:W-:Y:S02]  /*0a70*/  @!P2 LOP3.LUT R17, R17, 0x80000000, R9.reuse, 0xf8, !PT ;  /* 0x800000001111a812 */ /* 0x100fe400078ef809 */
[----:B------:R-:W-:Y:S02]  /*0a80*/  LOP3.LUT R13, R13, 0x800fffff, R9, 0xf8, !PT ;  /* 0x800fffff0d0d7812 */ /* 0x000fe400078ef809 */
[----:B------:R-:W-:Y:S01]  /*0a90*/  @!P2 LOP3.LUT R25, R17, 0x100000, RZ, 0xfc, !PT ;  /* 0x001000001119a812 */ /* 0x000fe200078efcff */
[----:B------:R-:W-:-:S05]  /*0aa0*/  DFMA R20, R18, -R2, 1 ;  /* 0x3ff000001214742b */ /* 0x000fca0000000802 */
[----:B------:R-:W-:Y:S01]  /*0ab0*/  @!P2 DFMA R12, R12, 2, -R24 ;  /* 0x400000000c0ca82b */ /* 0x000fe20000000818 */
[----:B------:R-:W-:Y:S02]  /*0ac0*/  IMAD.MOV.U32 R24, RZ, RZ, R15 ;  /* 0x000000ffff187224 */ /* 0x000fe400078e000f */
[----:B------:R-:W-:Y:S01]  /*0ad0*/  DFMA R18, R18, R20, R18 ;  /* 0x000000141212722b */ /* 0x000fe20000000012 */
[----:B------:R-:W-:Y:S01]  /*0ae0*/  IMAD.MOV.U32 R25, RZ, RZ, R22 ;  /* 0x000000ffff197224 */ /* 0x000fe200078e0016 */
[----:B------:R-:W-:-:S05]  /*0af0*/  @!P0 LOP3.LUT R25, R3, 0x7ff00000, RZ, 0xc0, !PT ;  /* 0x7ff0000003198812 */ /* 0x000fca00078ec0ff */
[----:B------:R-:W-:Y:S01]  /*0b00*/  @!P2 LOP3.LUT R24, R13, 0x7ff00000, RZ, 0xc0, !PT ;  /* 0x7ff000000d18a812 */ /* 0x000fe200078ec0ff */
[----:B------:R-:W-:-:S03]  /*0b10*/  DMUL R20, R18, R12 ;  /* 0x0000000c12147228 */ /* 0x000fc60000000000 */
[----:B------:R-:W-:-:S04]  /*0b20*/  IADD3 R17, PT, PT, R24, -0x1, RZ ;  /* 0xffffffff18117810 */ /* 0x000fc80007ffe0ff */
[----:B------:R-:W-:Y:S01]  /*0b30*/  ISETP.GT.U32.AND P0, PT, R17, 0x7feffffe, PT ;  /* 0x7feffffe1100780c */ /* 0x000fe20003f04070 */
[----:B------:R-:W-:Y:S01]  /*0b40*/  VIADD R17, R25, 0xffffffff ;  /* 0xffffffff19117836 */ /* 0x000fe20000000000 */
[----:B------:R-:W-:-:S04]  /*0b50*/  DFMA R22, R20, -R2, R12 ;  /* 0x800000021416722b */ /* 0x000fc8000000000c */
[----:B------:R-:W-:-:S04]  /*0b60*/  ISETP.GT.U32.OR P0, PT, R17, 0x7feffffe, P0 ;  /* 0x7feffffe1100780c */ /* 0x000fc80000704470 */
[----:B------:R-:W-:-:S09]  /*0b70*/  DFMA R18, R18, R22, R20 ;  /* 0x000000161212722b */ /* 0x000fd20000000014 */
[----:B------:R-:W-:Y:S05]  /*0b80*/  @P0 BRA `(.L_x_6) ;  /* 0x00000000006c0947 */ /* 0x000fea0003800000 */
[----:B------:R-:W-:-:S04]  /*0b90*/  LOP3.LUT R20, R11, 0x7ff00000, RZ, 0xc0, !PT ;  /* 0x7ff000000b147812 */ /* 0x000fc800078ec0ff */
[CC--:B------:R-:W-:Y:S02]  /*0ba0*/  VIADDMNMX R8, R15.reuse, -R20.reuse, 0xb9600000, !PT ;  /* 0xb96000000f087446 */ /* 0x0c0fe40007800914 */
[----:B------:R-:W-:Y:S01]  /*0bb0*/  ISETP.GE.U32.AND P0, PT, R15, R20, PT ;  /* 0x000000140f00720c */ /* 0x000fe20003f06070 */
[----:B------:R-:W-:Y:S01]  /*0bc0*/  IMAD.MOV.U32 R20, RZ, RZ, RZ ;  /* 0x000000ffff147224 */ /* 0x000fe200078e00ff */
[----:B------:R-:W-:Y:S02]  /*0bd0*/  VIMNMX R8, PT, PT, R8, 0x46a00000, PT ;  /* 0x46a0000008087848 */ /* 0x000fe40003fe0100 */
[----:B------:R-:W-:-:S05]  /*0be0*/  SEL R9, R16, 0x63400000, !P0 ;  /* 0x6340000010097807 */ /* 0x000fca0004000000 */
[----:B------:R-:W-:-:S04]  /*0bf0*/  IMAD.IADD R8, R8, 0x1, -R9 ;  /* 0x0000000108087824 */ /* 0x000fc800078e0a09 */
[----:B------:R-:W-:-:S06]  /*0c00*/  VIADD R21, R8, 0x7fe00000 ;  /* 0x7fe0000008157836 */ /* 0x000fcc0000000000 */
[----:B------:R-:W-:-:S10]  /*0c10*/  DMUL R16, R18, R20 ;  /* 0x0000001412107228 */ /* 0x000fd40000000000 */
[----:B------:R-:W-:-:S13]  /*0c20*/  FSETP.GTU.AND P0, PT, |R17|, 1.469367938527859385e-39, PT ;  /* 0x001000001100780b */ /* 0x000fda0003f0c200 */
[----:B------:R-:W-:Y:S05]  /*0c30*/  @P0 BRA `(.L_x_7) ;  /* 0x0000000000940947 */ /* 0x000fea0003800000 */
[----:B------:R-:W-:Y:S01]  /*0c40*/  DFMA R2, R18, -R2, R12 ;  /* 0x800000021202722b */ /* 0x000fe2000000000c */
[----:B------:R-:W-:-:S09]  /*0c50*/  IMAD.MOV.U32 R20, RZ, RZ, RZ ;  /* 0x000000ffff147224 */ /* 0x000fd200078e00ff */
[C---:B------:R-:W-:Y:S02]  /*0c60*/  FSETP.NEU.AND P0, PT, R3.reuse, RZ, PT ;  /* 0x000000ff0300720b */ /* 0x040fe40003f0d000 */
[----:B------:R-:W-:-:S04]  /*0c70*/  LOP3.LUT R11, R3, 0x80000000, R11, 0x48, !PT ;  /* 0x80000000030b7812 */ /* 0x000fc800078e480b */
[----:B------:R-:W-:-:S07]  /*0c80*/  LOP3.LUT R21, R11, R21, RZ, 0xfc, !PT ;  /* 0x000000150b157212 */ /* 0x000fce00078efcff */
[----:B------:R-:W-:Y:S05]  /*0c90*/  @!P0 BRA `(.L_x_7) ;  /* 0x00000000007c8947 */ /* 0x000fea0003800000 */
[----:B------:R-:W-:Y:S02]  /*0ca0*/  IMAD.MOV R3, RZ, RZ, -R8 ;  /* 0x000000ffff037224 */ /* 0x000fe400078e0a08 */
[----:B------:R-:W-:-:S06]  /*0cb0*/  IMAD.MOV.U32 R2, RZ, RZ, RZ ;  /* 0x000000ffff027224 */ /* 0x000fcc00078e00ff */
[----:B------:R-:W-:Y:S02]  /*0cc0*/  DFMA R2, R16, -R2, R18 ;  /* 0x800000021002722b */ /* 0x000fe40000000012 */
[----:B------:R-:W-:-:S04]  /*0cd0*/  DMUL.RP R18, R18, R20 ;  /* 0x0000001412127228 */ /* 0x000fc80000008000 */
[----:B------:R-:W-:-:S04]  /*0ce0*/  IADD3 R2, PT, PT, -R8, -0x43300000, RZ ;  /* 0xbcd0000008027810 */ /* 0x000fc80007ffe1ff */
[----:B------:R-:W-:Y:S02]  /*0cf0*/  FSETP.NEU.AND P0, PT, |R3|, R2, PT ;  /* 0x000000020300720b */ /* 0x000fe40003f0d200 */
[----:B------:R-:W-:Y:S02]  /*0d00*/  LOP3.LUT R11, R19, R11, RZ, 0x3c, !PT ;  /* 0x0000000b130b7212 */ /* 0x000fe400078e3cff */
[----:B------:R-:W-:Y:S02]  /*0d10*/  FSEL R16, R18, R16, !P0 ;  /* 0x0000001012107208 */ /* 0x000fe40004000000 */
[----:B------:R-:W-:Y:S01]  /*0d20*/  FSEL R17, R11, R17, !P0 ;  /* 0x000000110b117208 */ /* 0x000fe20004000000 */
[----:B------:R-:W-:Y:S06]  /*0d30*/  BRA `(.L_x_7) ;  /* 0x0000000000547947 */ /* 0x000fec0003800000 */
.L_x_6:
[----:B------:R-:W-:-:S14]  /*0d40*/  DSETP.NAN.AND P0, PT, R8, R8, PT ;  /* 0x000000080800722a */ /* 0x000fdc0003f08000 */
[----:B------:R-:W-:Y:S05]  /*0d50*/  @P0 BRA `(.L_x_8) ;  /* 0x0000000000440947 */ /* 0x000fea0003800000 */
[----:B------:R-:W-:-:S14]  /*0d60*/  DSETP.NAN.AND P0, PT, R10, R10, PT ;  /* 0x0000000a0a00722a */ /* 0x000fdc0003f08000 */
[----:B------:R-:W-:Y:S05]  /*0d70*/  @P0 BRA `(.L_x_9) ;  /* 0x0000000000300947 */ /* 0x000fea0003800000 */
[----:B------:R-:W-:Y:S01]  /*0d80*/  ISETP.NE.AND P0, PT, R24, R25, PT ;  /* 0x000000191800720c */ /* 0x000fe20003f05270 */
[----:B------:R-:W-:Y:S02]  /*0d90*/  IMAD.MOV.U32 R16, RZ, RZ, 0x0 ;  /* 0x00000000ff107424 */ /* 0x000fe400078e00ff */
[----:B------:R-:W-:-:S10]  /*0da0*/  IMAD.MOV.U32 R17, RZ, RZ, -0x80000 ;  /* 0xfff80000ff117424 */ /* 0x000fd400078e00ff */
[----:B------:R-:W-:Y:S05]  /*0db0*/  @!P0 BRA `(.L_x_7) ;  /* 0x0000000000348947 */ /* 0x000fea0003800000 */
[----:B------:R-:W-:Y:S02]  /*0dc0*/  ISETP.NE.AND P0, PT, R24, 0x7ff00000, PT ;  /* 0x7ff000001800780c */ /* 0x000fe40003f05270 */
[----:B------:R-:W-:Y:S02]  /*0dd0*/  LOP3.LUT R17, R9, 0x80000000, R11, 0x48, !PT ;  /* 0x8000000009117812 */ /* 0x000fe400078e480b */
[----:B------:R-:W-:-:S13]  /*0de0*/  ISETP.EQ.OR P0, PT, R25, RZ, !P0 ;  /* 0x000000ff1900720c */ /* 0x000fda0004702670 */
[----:B------:R-:W-:Y:S01]  /*0df0*/  @P0 LOP3.LUT R2, R17, 0x7ff00000, RZ, 0xfc, !PT ;  /* 0x7ff0000011020812 */ /* 0x000fe200078efcff */
[----:B------:R-:W-:Y:S02]  /*0e00*/  @!P0 IMAD.MOV.U32 R16, RZ, RZ, RZ ;  /* 0x000000ffff108224 */ /* 0x000fe400078e00ff */
[----:B------:R-:W-:Y:S02]  /*0e10*/  @P0 IMAD.MOV.U32 R16, RZ, RZ, RZ ;  /* 0x000000ffff100224 */ /* 0x000fe400078e00ff */
[----:B------:R-:W-:Y:S01]  /*0e20*/  @P0 IMAD.MOV.U32 R17, RZ, RZ, R2 ;  /* 0x000000ffff110224 */ /* 0x000fe200078e0002 */
[----:B------:R-:W-:Y:S06]  /*0e30*/  BRA `(.L_x_7) ;  /* 0x0000000000147947 */ /* 0x000fec0003800000 */
.L_x_9:
[----:B------:R-:W-:Y:S02]  /*0e40*/  LOP3.LUT R17, R11, 0x80000, RZ, 0xfc, !PT ;  /* 0x000800000b117812 */ /* 0x000fe400078efcff */
[----:B------:R-:W-:Y:S01]  /*0e50*/  MOV R16, R10 ;  /* 0x0000000a00107202 */ /* 0x000fe20000000f00 */
[----:B------:R-:W-:Y:S06]  /*0e60*/  BRA `(.L_x_7) ;  /* 0x0000000000087947 */ /* 0x000fec0003800000 */
.L_x_8:
[----:B------:R-:W-:Y:S01]  /*0e70*/  LOP3.LUT R17, R9, 0x80000, RZ, 0xfc, !PT ;  /* 0x0008000009117812 */ /* 0x000fe200078efcff */
[----:B------:R-:W-:-:S07]  /*0e80*/  IMAD.MOV.U32 R16, RZ, RZ, R8 ;  /* 0x000000ffff107224 */ /* 0x000fce00078e0008 */
.L_x_7:
[----:B------:R-:W-:Y:S05]  /*0e90*/  BSYNC.RECONVERGENT B1 ;  /* 0x0000000000017941 */ /* 0x000fea0003800200 */
.L_x_5:
[----:B------:R-:W-:Y:S02]  /*0ea0*/  IMAD.MOV.U32 R15, RZ, RZ, 0x0 ;  /* 0x00000000ff0f7424 */ /* 0x000fe400078e00ff */
[----:B------:R-:W-:Y:S02]  /*0eb0*/  IMAD.MOV.U32 R2, RZ, RZ, R16 ;  /* 0x000000ffff027224 */ /* 0x000fe400078e0010 */
[----:B------:R-:W-:Y:S01]  /*0ec0*/  IMAD.MOV.U32 R3, RZ, RZ, R17 ;  /* 0x000000ffff037224 */ /* 0x000fe200078e0011 */
[----:B------:R-:W-:Y:S06]  /*0ed0*/  RET.REL.NODEC R14 `(_Z7fractaliiiPh) ;  /* 0xfffffff00e487950 */ /* 0x000fec0003c3ffff */
        .type           $_Z7fractaliiiPh$__internal_accurate_pow,@function
        .size           $_Z7fractaliiiPh$__internal_accurate_pow,(.L_x_12 - $_Z7fractaliiiPh$__internal_accurate_pow)
$_Z7fractaliiiPh$__internal_accurate_pow:
[----:B------:R-:W0:Y:S01]  /*0ee0*/  MUFU.RCP64H R15, 1.979999542236328125 ;  /* 0x3fffae14000f7908 */ /* 0x000e220000001800 */
[----:B------:R-:W-:Y:S01]  /*0ef0*/  IMAD.MOV.U32 R4, RZ, RZ, 0x7ae147ae ;  /* 0x7ae147aeff047424 */ /* 0x000fe200078e00ff */
[----:B------:R-:W-:Y:S01]  /*0f00*/  UMOV UR4, 0x47ae1480 ;  /* 0x47ae148000047882 */ /* 0x000fe20000000000 */
[----:B------:R-:W-:Y:S01]  /*0f10*/  IMAD.MOV.U32 R5, RZ, RZ, 0x3fffae14 ;  /* 0x3fffae14ff057424 */ /* 0x000fe200078e00ff */
[----:B------:R-:W-:Y:S01]  /*0f20*/  UMOV UR5, 0x3f947ae1 ;  /* 0x3f947ae100057882 */ /* 0x000fe20000000000 */
[----:B------:R-:W-:Y:S01]  /*0f30*/  IMAD.MOV.U32 R14, RZ, RZ, RZ ;  /* 0x000000ffff0e7224 */ /* 0x000fe200078e00ff */
[----:B------:R-:W-:Y:S01]  /*0f40*/  UMOV UR6, 0x7d2cafe2 ;  /* 0x7d2cafe200067882 */ /* 0x000fe20000000000 */
[----:B------:R-:W-:Y:S01]  /*0f50*/  IMAD.MOV.U32 R6, RZ, RZ, 0x41ad3b5a ;  /* 0x41ad3b5aff067424 */ /* 0x000fe200078e00ff */
[----:B------:R-:W-:Y:S01]  /*0f60*/  UMOV UR7, 0x3eb0f5ff ;  /* 0x3eb0f5ff00077882 */ /* 0x000fe20000000000 */
[----:B------:R-:W-:Y:S02]  /*0f70*/  IMAD.MOV.U32 R7, RZ, RZ, 0x3ed0f5d2 ;  /* 0x3ed0f5d2ff077424 */ /* 0x000fe400078e00ff */
[----:B------:R-:W-:-:S05]  /*0f80*/  IMAD.SHL.U32 R9, R3, 0x2, RZ ;  /* 0x0000000203097824 */ /* 0x000fca00078e00ff */
[----:B------:R-:W-:Y:S01]  /*0f90*/  ISETP.GT.U32.AND P0, PT, R9, -0x2000001, PT ;  /* 0xfdffffff0900780c */ /* 0x000fe20003f04070 */
[----:B0-----:R-:W-:-:S08]  /*0fa0*/  DFMA R4, R14, -R4, 1 ;  /* 0x3ff000000e04742b */ /* 0x001fd00000000804 */
[----:B------:R-:W-:-:S08]  /*0fb0*/  DFMA R4, R4, R4, R4 ;  /* 0x000000040404722b */ /* 0x000fd00000000004 */
[----:B------:R-:W-:-:S08]  /*0fc0*/  DFMA R14, R14, R4, R14 ;  /* 0x000000040e0e722b */ /* 0x000fd0000000000e */
[----:B------:R-:W-:-:S08]  /*0fd0*/  DMUL R4, R14, -UR4 ;  /* 0x800000040e047c28 */ /* 0x000fd00008000000 */
[----:B------:R-:W-:-:S08]  /*0fe0*/  DFMA R4, R14, -UR4, R4 ;  /* 0x800000040e047c2b */ /* 0x000fd00008000004 */
[C---:B------:R-:W-:Y:S02]  /*0ff0*/  DMUL R10, R4.reuse, R4 ;  /* 0x00000004040a7228 */ /* 0x040fe40000000000 */
[----:B------:R-:W-:-:S06]  /*1000*/  DADD R18, -R4, -UR4 ;  /* 0x8000000404127e29 */ /* 0x000fcc0008000100 */
[----:B------:R-:W-:Y:S01]  /*1010*/  DFMA R6, R10, UR6, R6 ;  /* 0x000000060a067c2b */ /* 0x000fe20008000006 */
[----:B------:R-:W-:Y:S01]  /*1020*/  UMOV UR6, 0x75488a3f ;  /* 0x75488a3f00067882 */ /* 0x000fe20000000000 */
[----:B------:R-:W-:Y:S01]  /*1030*/  UMOV UR7, 0x3ef3b20a ;  /* 0x3ef3b20a00077882 */ /* 0x000fe20000000000 */
[----:B------:R-:W-:Y:S02]  /*1040*/  DADD R20, R18, R18 ;  /* 0x0000000012147229 */ /* 0x000fe40000000012 */
[----:B------:R-:W-:-:S03]  /*1050*/  DMUL R18, R4, R4 ;  /* 0x0000000404127228 */ /* 0x000fc60000000000 */
[----:B------:R-:W-:Y:S01]  /*1060*/  DFMA R6, R10, R6, UR6 ;  /* 0x000000060a067e2b */ /* 0x000fe20008000006 */
[----:B------:R-:W-:Y:S01]  /*1070*/  UMOV UR6, 0xe4faecd5 ;  /* 0xe4faecd500067882 */ /* 0x000fe20000000000 */
[----:B------:R-:W-:Y:S01]  /*1080*/  UMOV UR7, 0x3f1745cd ;  /* 0x3f1745cd00077882 */ /* 0x000fe20000000000 */
[C---:B------:R-:W-:Y:S01]  /*1090*/  DFMA R20, -R4.reuse, -UR4, R20 ;  /* 0x8000000404147c2b */ /* 0x040fe20008000114 */
[----:B------:R-:W-:Y:S01]  /*10a0*/  UMOV UR4, 0xb9e7b0 ;  /* 0x00b9e7b000047882 */ /* 0x000fe20000000000 */
[----:B------:R-:W-:Y:S01]  /*10b0*/  UMOV UR5, 0x3c46a4cb ;  /* 0x3c46a4cb00057882 */ /* 0x000fe20000000000 */
[----:B------:R-:W-:Y:S02]  /*10c0*/  DFMA R24, R4, R4, -R18 ;  /* 0x000000040418722b */ /* 0x000fe40000000812 */
[----:B------:R-:W-:Y:S01]  /*10d0*/  DFMA R6, R10, R6, UR6 ;  /* 0x000000060a067e2b */ /* 0x000fe20008000006 */
[----:B------:R-:W-:Y:S01]  /*10e0*/  UMOV UR6, 0x258a578b ;  /* 0x258a578b00067882 */ /* 0x000fe20000000000 */
[----:B------:R-:W-:Y:S01]  /*10f0*/  UMOV UR7, 0x3f3c71c7 ;  /* 0x3f3c71c700077882 */ /* 0x000fe20000000000 */
[----:B------:R-:W-:-:S05]  /*1100*/  DMUL R14, R14, R20 ;  /* 0x000000140e0e7228 */ /* 0x000fca0000000000 */
[----:B------:R-:W-:Y:S01]  /*1110*/  DFMA R6, R10, R6, UR6 ;  /* 0x000000060a067e2b */ /* 0x000fe20008000006 */
[----:B------:R-:W-:Y:S01]  /*1120*/  UMOV UR6, 0x9242b910 ;  /* 0x9242b91000067882 */ /* 0x000fe20000000000 */
[----:B------:R-:W-:-:S03]  /*1130*/  UMOV UR7, 0x3f624924 ;  /* 0x3f62492400077882 */ /* 0x000fc60000000000 */
[----:B------:R-:W-:Y:S02]  /*1140*/  VIADD R27, R15, 0x100000 ;  /* 0x001000000f1b7836 */ /* 0x000fe40000000000 */
[----:B------:R-:W-:Y:S01]  /*1150*/  IMAD.MOV.U32 R26, RZ, RZ, R14 ;  /* 0x000000ffff1a7224 */ /* 0x000fe200078e000e */
[----:B------:R-:W-:Y:S01]  /*1160*/  DFMA R6, R10, R6, UR6 ;  /* 0x000000060a067e2b */ /* 0x000fe20008000006 */
[----:B------:R-:W-:Y:S01]  /*1170*/  UMOV UR6, 0x99999dfb ;  /* 0x99999dfb00067882 */ /* 0x000fe20000000000 */
[----:B------:R-:W-:-:S03]  /*1180*/  UMOV UR7, 0x3f899999 ;  /* 0x3f89999900077882 */ /* 0x000fc60000000000 */
[----:B------:R-:W-:-:S03]  /*1190*/  DFMA R24, R4, R26, R24 ;  /* 0x0000001a0418722b */ /* 0x000fc60000000018 */
[----:B------:R-:W-:Y:S01]  /*11a0*/  DFMA R16, R10, R6, UR6 ;  /* 0x000000060a107e2b */ /* 0x000fe20008000006 */
[----:B------:R-:W-:Y:S01]  /*11b0*/  UMOV UR6, 0x55555555 ;  /* 0x5555555500067882 */ /* 0x000fe20000000000 */
[----:B------:R-:W-:-:S06]  /*11c0*/  UMOV UR7, 0x3fb55555 ;  /* 0x3fb5555500077882 */ /* 0x000fcc0000000000 */
[----:B------:R-:W-:-:S08]  /*11d0*/  DFMA R6, R10, R16, UR6 ;  /* 0x000000060a067e2b */ /* 0x000fd00008000010 */
[----:B------:R-:W-:Y:S01]  /*11e0*/  DADD R22, -R6, UR6 ;  /* 0x0000000606167e29 */ /* 0x000fe20008000100 */
[----:B------:R-:W-:Y:S01]  /*11f0*/  UMOV UR6, 0x3b39803f ;  /* 0x3b39803f00067882 */ /* 0x000fe20000000000 */
[----:B------:R-:W-:-:S06]  /*1200*/  UMOV UR7, 0x3c7abc9e ;  /* 0x3c7abc9e00077882 */ /* 0x000fcc0000000000 */
[----:B------:R-:W-:Y:S02]  /*1210*/  DFMA R16, R10, R16, R22 ;  /* 0x000000100a10722b */ /* 0x000fe40000000016 */
[----:B------:R-:W-:-:S06]  /*1220*/  DMUL R10, R4, R18 ;  /* 0x00000012040a7228 */ /* 0x000fcc0000000000 */
[----:B------:R-:W-:Y:S01]  /*1230*/  DADD R16, R16, -UR4 ;  /* 0x8000000410107e29 */ /* 0x000fe20008000000 */
[----:B------:R-:W-:Y:S01]  /*1240*/  UMOV UR4, 0xfefa39ef ;  /* 0xfefa39ef00047882 */ /* 0x000fe20000000000 */
[----:B------:R-:W-:Y:S01]  /*1250*/  DFMA R22, R4, R18, -R10 ;  /* 0x000000120416722b */ /* 0x000fe2000000080a */
[----:B------:R-:W-:-:S05]  /*1260*/  UMOV UR5, 0x3fe62e42 ;  /* 0x3fe62e4200057882 */ /* 0x000fca0000000000 */
[----:B------:R-:W-:Y:S02]  /*1270*/  DADD R20, R6, R16 ;  /* 0x0000000006147229 */ /* 0x000fe40000000010 */
[----:B------:R-:W-:-:S06]  /*1280*/  DFMA R22, R14, R18, R22 ;  /* 0x000000120e16722b */ /* 0x000fcc0000000016 */
[----:B------:R-:W-:Y:S02]  /*1290*/  DMUL R18, R20, R10 ;  /* 0x0000000a14127228 */ /* 0x000fe40000000000 */
[----:B------:R-:W-:Y:S02]  /*12a0*/  DFMA R22, R4, R24, R22 ;  /* 0x000000180416722b */ /* 0x000fe40000000016 */
[----:B------:R-:W-:-:S04]  /*12b0*/  DADD R6, R6, -R20 ;  /* 0x0000000006067229 */ /* 0x000fc80000000814 */
[----:B------:R-:W-:-:S04]  /*12c0*/  DFMA R24, R20, R10, -R18 ;  /* 0x0000000a1418722b */ /* 0x000fc80000000812 */
[----:B------:R-:W-:-:S04]  /*12d0*/  DADD R6, R16, R6 ;  /* 0x0000000010067229 */ /* 0x000fc80000000006 */
[----:B------:R-:W-:-:S08]  /*12e0*/  DFMA R22, R20, R22, R24 ;  /* 0x000000161416722b */ /* 0x000fd00000000018 */
[----:B------:R-:W-:-:S08]  /*12f0*/  DFMA R22, R6, R10, R22 ;  /* 0x0000000a0616722b */ /* 0x000fd00000000016 */
[----:B------:R-:W-:-:S08]  /*1300*/  DADD R10, R18, R22 ;  /* 0x00000000120a7229 */ /* 0x000fd00000000016 */
[--C-:B------:R-:W-:Y:S02]  /*1310*/  DADD R6, R4, R10.reuse ;  /* 0x0000000004067229 */ /* 0x100fe4000000000a */
[----:B------:R-:W-:-:S06]  /*1320*/  DADD R18, R18, -R10 ;  /* 0x0000000012127229 */ /* 0x000fcc000000080a */
[----:B------:R-:W-:Y:S02]  /*1330*/  DADD R4, R4, -R6 ;  /* 0x0000000004047229 */ /* 0x000fe40000000806 */
[----:B------:R-:W-:-:S06]  /*1340*/  DADD R18, R22, R18 ;  /* 0x0000000016127229 */ /* 0x000fcc0000000012 */
[----:B------:R-:W-:-:S08]  /*1350*/  DADD R4, R10, R4 ;  /* 0x000000000a047229 */ /* 0x000fd00000000004 */
[----:B------:R-:W-:-:S08]  /*1360*/  DADD R4, R18, R4 ;  /* 0x0000000012047229 */ /* 0x000fd00000000004 */
[----:B------:R-:W-:-:S08]  /*1370*/  DADD R14, R14, R4 ;  /* 0x000000000e0e7229 */ /* 0x000fd00000000004 */
[----:B------:R-:W-:-:S08]  /*1380*/  DADD R10, R6, R14 ;  /* 0x00000000060a7229 */ /* 0x000fd0000000000e */
[--C-:B------:R-:W-:Y:S02]  /*1390*/  DFMA R4, RZ, UR4, R10.reuse ;  /* 0x00000004ff047c2b */ /* 0x100fe4000800000a */
[----:B------:R-:W-:-:S06]  /*13a0*/  DADD R6, R6, -R10 ;  /* 0x0000000006067229 */ /* 0x000fcc000000080a */
[----:B------:R-:W-:Y:S02]  /*13b0*/  DFMA R16, RZ, -UR4, R4 ;  /* 0x80000004ff107c2b */ /* 0x000fe40008000004 */
[----:B------:R-:W-:Y:S01]  /*13c0*/  DADD R6, R14, R6 ;  /* 0x000000000e067229 */ /* 0x000fe20000000006 */
[----:B------:R-:W-:Y:S02]  /*13d0*/  LOP3.LUT R15, R3, 0xff0fffff, RZ, 0xc0, !PT ;  /* 0xff0fffff030f7812 */ /* 0x000fe400078ec0ff */
[----:B------:R-:W-:-:S03]  /*13e0*/  MOV R14, R2 ;  /* 0x00000002000e7202 */ /* 0x000fc60000000f00 */
[----:B------:R-:W-:Y:S01]  /*13f0*/  DADD R16, -R10, R16 ;  /* 0x000000000a107229 */ /* 0x000fe20000000110 */
[----:B------:R-:W-:-:S07]  /*1400*/  SEL R15, R15, R3, P0 ;  /* 0x000000030f0f7207 */ /* 0x000fce0000000000 */
[----:B------:R-:W-:-:S08]  /*1410*/  DADD R6, R6, -R16 ;  /* 0x0000000006067229 */ /* 0x000fd00000000810 */
[----:B------:R-:W-:-:S08]  /*1420*/  DFMA R6, RZ, UR6, R6 ;  /* 0x00000006ff067c2b */ /* 0x000fd00008000006 */
[----:B------:R-:W-:-:S08]  /*1430*/  DADD R10, R4, R6 ;  /* 0x00000000040a7229 */ /* 0x000fd00000000006 */
[----:B------:R-:W-:Y:S02]  /*1440*/  DADD R4, R4, -R10 ;  /* 0x0000000004047229 */ /* 0x000fe4000000080a */
[----:B------:R-:W-:-:S06]  /*1450*/  DMUL R2, R10, R14 ;  /* 0x0000000e0a027228 */ /* 0x000fcc0000000000 */
[----:B------:R-:W-:Y:S02]  /*1460*/  DADD R4, R6, R4 ;  /* 0x0000000006047229 */ /* 0x000fe40000000004 */
[----:B------:R-:W-:Y:S01]  /*1470*/  DFMA R10, R10, R14, -R2 ;  /* 0x0000000e0a0a722b */ /* 0x000fe20000000802 */
[----:B------:R-:W-:Y:S02]  /*1480*/  IMAD.MOV.U32 R6, RZ, RZ, 0x652b82fe ;  /* 0x652b82feff067424 */ /* 0x000fe400078e00ff */
[----:B------:R-:W-:-:S05]  /*1490*/  IMAD.MOV.U32 R7, RZ, RZ, 0x3ff71547 ;  /* 0x3ff71547ff077424 */ /* 0x000fca00078e00ff */
[----:B------:R-:W-:-:S08]  /*14a0*/  DFMA R10, R4, R14, R10 ;  /* 0x0000000e040a722b */ /* 0x000fd0000000000a */
[----:B------:R-:W-:-:S08]  /*14b0*/  DADD R4, R2, R10 ;  /* 0x0000000002047229 */ /* 0x000fd0000000000a */
[----:B------:R-:W-:Y:S02]  /*14c0*/  DFMA R6, R4, R6, 6.75539944105574400000e+15 ;  /* 0x433800000406742b */ /* 0x000fe40000000006 */
[----:B------:R-:W-:Y:S01]  /*14d0*/  FSETP.GEU.AND P0, PT, |R5|, 4.1917929649353027344, PT ;  /* 0x4086232b0500780b */ /* 0x000fe20003f0e200 */
[----:B------:R-:W-:-:S05]  /*14e0*/  DADD R2, R2, -R4 ;  /* 0x0000000002027229 */ /* 0x000fca0000000804 */
[----:B------:R-:W-:-:S03]  /*14f0*/  DADD R14, R6, -6.75539944105574400000e+15 ;  /* 0xc3380000060e7429 */ /* 0x000fc60000000000 */
[----:B------:R-:W-:-:S05]  /*1500*/  DADD R10, R10, R2 ;  /* 0x000000000a0a7229 */ /* 0x000fca0000000002 */
[----:B------:R-:W-:Y:S01]  /*1510*/  DFMA R16, R14, -UR4, R4 ;  /* 0x800000040e107c2b */ /* 0x000fe20008000004 */
[----:B------:R-:W-:Y:S01]  /*1520*/  UMOV UR4, 0x3b39803f ;  /* 0x3b39803f00047882 */ /* 0x000fe20000000000 */
[----:B------:R-:W-:-:S06]  /*1530*/  UMOV UR5, 0x3c7abc9e ;  /* 0x3c7abc9e00057882 */ /* 0x000fcc0000000000 */
[----:B------:R-:W-:Y:S01]  /*1540*/  DFMA R14, R14, -UR4, R16 ;  /* 0x800000040e0e7c2b */ /* 0x000fe20008000010 */
[----:B------:R-:W-:Y:S01]  /*1550*/  UMOV UR4, 0x69ce2bdf ;  /* 0x69ce2bdf00047882 */ /* 0x000fe20000000000 */
[----:B------:R-:W-:Y:S01]  /*1560*/  IMAD.MOV.U32 R16, RZ, RZ, -0x35dec16 ;  /* 0xfca213eaff107424 */ /* 0x000fe200078e00ff */
[----:B------:R-:W-:Y:S01]  /*1570*/  UMOV UR5, 0x3e5ade15 ;  /* 0x3e5ade1500057882 */ /* 0x000fe20000000000 */
[----:B------:R-:W-:-:S06]  /*1580*/  IMAD.MOV.U32 R17, RZ, RZ, 0x3e928af3 ;  /* 0x3e928af3ff117424 */ /* 0x000fcc00078e00ff */
[----:B------:R-:W-:Y:S01]  /*1590*/  DFMA R16, R14, UR4, R16 ;  /* 0x000000040e107c2b */ /* 0x000fe20008000010 */
[----:B------:R-:W-:Y:S01]  /*15a0*/  UMOV UR4, 0x62401315 ;  /* 0x6240131500047882 */ /* 0x000fe20000000000 */
[----:B------:R-:W-:-:S06]  /*15b0*/  UMOV UR5, 0x3ec71dee ;  /* 0x3ec71dee00057882 */ /* 0x000fcc0000000000 */
[----:B------:R-:W-:Y:S01]  /*15c0*/  DFMA R16, R14, R16, UR4 ;  /* 0x000000040e107e2b */ /* 0x000fe20008000010 */
        /* <DEDUP_REMOVED lines=20> */
[----:B------:R-:W-:-:S08]  /*1710*/  DFMA R16, R14, R16, UR4 ;  /* 0x000000040e107e2b */ /* 0x000fd00008000010 */
[----:B------:R-:W-:-:S08]  /*1720*/  DFMA R16, R14, R16, 1 ;  /* 0x3ff000000e10742b */ /* 0x000fd00000000010 */
[----:B------:R-:W-:-:S10]  /*1730*/  DFMA R14, R14, R16, 1 ;  /* 0x3ff000000e0e742b */ /* 0x000fd40000000010 */
[----:B------:R-:W-:Y:S02]  /*1740*/  IMAD R3, R6, 0x100000, R15 ;  /* 0x0010000006037824 */ /* 0x000fe400078e020f */
[----:B------:R-:W-:Y:S01]  /*1750*/  IMAD.MOV.U32 R2, RZ, RZ, R14 ;  /* 0x000000ffff027224 */ /* 0x000fe200078e000e */
[----:B------:R-:W-:Y:S06]  /*1760*/  @!P0 BRA `(.L_x_10) ;  /* 0x0000000000308947 */ /* 0x000fec0003800000 */
[----:B------:R-:W-:Y:S01]  /*1770*/  FSETP.GEU.AND P1, PT, |R5|, 4.2275390625, PT ;  /* 0x408748000500780b */ /* 0x000fe20003f2e200 */
[C---:B------:R-:W-:Y:S02]  /*1780*/  DADD R16, R4.reuse, +INF ;  /* 0x7ff0000004107429 */ /* 0x040fe40000000000 */
[----:B------:R-:W-:-:S08]  /*1790*/  DSETP.GEU.AND P0, PT, R4, RZ, PT ;  /* 0x000000ff0400722a */ /* 0x000fd00003f0e000 */
[----:B------:R-:W-:Y:S02]  /*17a0*/  FSEL R3, R17, RZ, P0 ;  /* 0x000000ff11037208 */ /* 0x000fe40000000000 */
[----:B------:R-:W-:-:S04]  /*17b0*/  @!P1 LEA.HI R2, R6, R6, RZ, 0x1 ;  /* 0x0000000606029211 */ /* 0x000fc800078f08ff */
[----:B------:R-:W-:Y:S02]  /*17c0*/  @!P1 SHF.R.S32.HI R5, RZ, 0x1, R2 ;  /* 0x00000001ff059819 */ /* 0x000fe40000011402 */
[----:B------:R-:W-:-:S03]  /*17d0*/  FSEL R2, R16, RZ, P0 ;  /* 0x000000ff10027208 */ /* 0x000fc60000000000 */
[----:B------:R-:W-:Y:S02]  /*17e0*/  @!P1 IMAD.IADD R4, R6, 0x1, -R5 ;  /* 0x0000000106049824 */ /* 0x000fe400078e0a05 */
[----:B------:R-:W-:-:S03]  /*17f0*/  @!P1 IMAD R15, R5, 0x100000, R15 ;  /* 0x00100000050f9824 */ /* 0x000fc600078e020f */
[----:B------:R-:W-:Y:S01]  /*1800*/  @!P1 LEA R5, R4, 0x3ff00000, 0x14 ;  /* 0x3ff0000004059811 */ /* 0x000fe200078ea0ff */
[----:B------:R-:W-:-:S06]  /*1810*/  @!P1 IMAD.MOV.U32 R4, RZ, RZ, RZ ;  /* 0x000000ffff049224 */ /* 0x000fcc00078e00ff */
[----:B------:R-:W-:-:S11]  /*1820*/  @!P1 DMUL R2, R14, R4 ;  /* 0x000000040e029228 */ /* 0x000fd60000000000 */
.L_x_10:
[----:B------:R-:W-:Y:S01]  /*1830*/  DFMA R4, R10, R2, R2 ;  /* 0x000000020a04722b */ /* 0x000fe20000000002 */
[----:B------:R-:W-:Y:S01]  /*1840*/  IMAD.MOV.U32 R13, RZ, RZ, 0x0 ;  /* 0x00000000ff0d7424 */ /* 0x000fe200078e00ff */
[----:B------:R-:W-:-:S08]  /*1850*/  DSETP.NEU.AND P0, PT, |R2|, +INF , PT ;  /* 0x7ff000000200742a */ /* 0x000fd00003f0d200 */
[----:B------:R-:W-:Y:S02]  /*1860*/  FSEL R9, R2, R4, !P0 ;  /* 0x0000000402097208 */ /* 0x000fe40004000000 */
[----:B------:R-:W-:Y:S01]  /*1870*/  FSEL R14, R3, R5, !P0 ;  /* 0x00000005030e7208 */ /* 0x000fe20004000000 */
[----:B------:R-:W-:Y:S06]  /*1880*/  RET.REL.NODEC R12 `(_Z7fractaliiiPh) ;  /* 0xffffffe40cdc7950 */ /* 0x000fec0003c3ffff */
.L_x_11:
[----:B------:R-:W-:-:S00]  /*1890*/  BRA `(.L_x_11) ;  /* 0xfffffffc00fc7947 */ /* 0x000fc0000383ffff */
[----:B------:R-:W-:-:S00]  /*18a0*/  NOP ;  /* 0x0000000000007918 */ /* 0x000fc00000000000 */
        /* <DEDUP_REMOVED lines=13> */
.L_x_12:


//--------------------- .nv.shared.reserved.0     --------------------------
	.section	.nv.shared.reserved.0,"aw",@nobits
	.weak		__nv_reservedSMEM_offset_0_alias
	.size		__nv_reservedSMEM_offset_0_alias, 0, 64
	.other		__nv_reservedSMEM_offset_0_alias,@"STO_CUDA_RESERVED_SHARED STV_DEFAULT"
__nv_reservedSMEM_offset_0_alias:
	.zero		0
	.zero		64


//--------------------- .nv.constant0._Z7fractaliiiPh --------------------------
	.section	.nv.constant0._Z7fractaliiiPh,"a",@progbits
	.sectionflags	@""
	.align	4
.nv.constant0._Z7fractaliiiPh:
	.zero		920


//--------------------- SYMBOLS --------------------------

	.type		.nv.reservedSmem.offset0,@object
	.size		.nv.reservedSmem.offset0,0x4
